//
// Generated by NVIDIA NVVM Compiler
//
// Compiler Build ID: CL-36424714
// Cuda compilation tools, release 13.0, V13.0.88
// Based on NVVM 20.0.0
//

.version 9.0
.target sm_100
.address_size 64

	// .globl	_Z12init_numbersPi
.extern .shared .align 16 .b8 sdata[];

.visible .entry _Z12init_numbersPi(
	.param .u64 .ptr .align 1 _Z12init_numbersPi_param_0
)
{
	.reg .b32 	%r<6>;
	.reg .b64 	%rd<5>;

	ld.param.u64 	%rd1, [_Z12init_numbersPi_param_0];
	cvta.to.global.u64 	%rd2, %rd1;
	mov.u32 	%r1, %tid.x;
	mov.u32 	%r2, %ctaid.x;
	mov.u32 	%r3, %ntid.x;
	mad.lo.s32 	%r4, %r2, %r3, %r1;
	add.s32 	%r5, %r4, 1;
	mul.wide.s32 	%rd3, %r4, 4;
	add.s64 	%rd4, %rd2, %rd3;
	st.global.u32 	[%rd4], %r5;
	ret;

}
	// .globl	_Z17is_even_predicatePKiPi
.visible .entry _Z17is_even_predicatePKiPi(
	.param .u64 .ptr .align 1 _Z17is_even_predicatePKiPi_param_0,
	.param .u64 .ptr .align 1 _Z17is_even_predicatePKiPi_param_1
)
{
	.reg .b32 	%r<8>;
	.reg .b64 	%rd<8>;

	ld.param.u64 	%rd1, [_Z17is_even_predicatePKiPi_param_0];
	ld.param.u64 	%rd2, [_Z17is_even_predicatePKiPi_param_1];
	cvta.to.global.u64 	%rd3, %rd2;
	cvta.to.global.u64 	%rd4, %rd1;
	mov.u32 	%r1, %tid.x;
	mov.u32 	%r2, %ctaid.x;
	mov.u32 	%r3, %ntid.x;
	mad.lo.s32 	%r4, %r2, %r3, %r1;
	mul.wide.s32 	%rd5, %r4, 4;
	add.s64 	%rd6, %rd4, %rd5;
	ld.global.u32 	%r5, [%rd6];
	not.b32 	%r6, %r5;
	and.b32  	%r7, %r6, 1;
	add.s64 	%rd7, %rd3, %rd5;
	st.global.u32 	[%rd7], %r7;
	ret;

}
	// .globl	_Z18primitive_sum_scanPKiPi
.visible .entry _Z18primitive_sum_scanPKiPi(
	.param .u64 .ptr .align 1 _Z18primitive_sum_scanPKiPi_param_0,
	.param .u64 .ptr .align 1 _Z18primitive_sum_scanPKiPi_param_1
)
{
	.reg .pred 	%p<5>;
	.reg .b32 	%r<26>;
	.reg .b64 	%rd<9>;

	ld.param.u64 	%rd1, [_Z18primitive_sum_scanPKiPi_param_0];
	ld.param.u64 	%rd2, [_Z18primitive_sum_scanPKiPi_param_1];
	mov.u32 	%r1, %tid.x;
	setp.eq.s32 	%p1, %r1, 0;
	mov.b32 	%r23, 0;
	@%p1 bra 	$L__BB2_2;
	cvta.to.global.u64 	%rd3, %rd1;
	add.s32 	%r12, %r1, -1;
	mul.wide.u32 	%rd4, %r12, 4;
	add.s64 	%rd5, %rd3, %rd4;
	ld.global.u32 	%r23, [%rd5];
$L__BB2_2:
	shl.b32 	%r13, %r1, 2;
	mov.u32 	%r14, sdata;
	add.s32 	%r4, %r14, %r13;
	st.shared.u32 	[%r4], %r23;
	bar.sync 	0;
	mov.u32 	%r5, %ntid.x;
	setp.lt.u32 	%p2, %r5, 2;
	@%p2 bra 	$L__BB2_7;
	mov.b32 	%r24, 1;
$L__BB2_4:
	ld.shared.u32 	%r7, [%r4];
	setp.lt.u32 	%p3, %r1, %r24;
	mov.b32 	%r25, 0;
	@%p3 bra 	$L__BB2_6;
	sub.s32 	%r17, %r1, %r24;
	shl.b32 	%r18, %r17, 2;
	add.s32 	%r20, %r14, %r18;
	ld.shared.u32 	%r25, [%r20];
$L__BB2_6:
	bar.sync 	0;
	add.s32 	%r21, %r25, %r7;
	st.shared.u32 	[%r4], %r21;
	bar.sync 	0;
	shl.b32 	%r24, %r24, 1;
	setp.lt.u32 	%p4, %r24, %r5;
	@%p4 bra 	$L__BB2_4;
$L__BB2_7:
	cvta.to.global.u64 	%rd6, %rd2;
	ld.shared.u32 	%r22, [%r4];
	mul.wide.u32 	%rd7, %r1, 4;
	add.s64 	%rd8, %rd6, %rd7;
	st.global.u32 	[%rd8], %r22;
	ret;

}
	// .globl	_Z7scatterPKiS0_S0_Pi
.visible .entry _Z7scatterPKiS0_S0_Pi(
	.param .u64 .ptr .align 1 _Z7scatterPKiS0_S0_Pi_param_0,
	.param .u64 .ptr .align 1 _Z7scatterPKiS0_S0_Pi_param_1,
	.param .u64 .ptr .align 1 _Z7scatterPKiS0_S0_Pi_param_2,
	.param .u64 .ptr .align 1 _Z7scatterPKiS0_S0_Pi_param_3
)
{
	.reg .pred 	%p<2>;
	.reg .b32 	%r<8>;
	.reg .b64 	%rd<16>;

	ld.param.u64 	%rd1, [_Z7scatterPKiS0_S0_Pi_param_0];
	ld.param.u64 	%rd4, [_Z7scatterPKiS0_S0_Pi_param_1];
	ld.param.u64 	%rd2, [_Z7scatterPKiS0_S0_Pi_param_2];
	ld.param.u64 	%rd3, [_Z7scatterPKiS0_S0_Pi_param_3];
	cvta.to.global.u64 	%rd5, %rd4;
	mov.u32 	%r2, %tid.x;
	mov.u32 	%r3, %ntid.x;
	mov.u32 	%r4, %ctaid.x;
	mad.lo.s32 	%r1, %r3, %r4, %r2;
	mul.wide.s32 	%rd6, %r1, 4;
	add.s64 	%rd7, %rd5, %rd6;
	ld.global.u32 	%r5, [%rd7];
	setp.eq.s32 	%p1, %r5, 0;
	@%p1 bra 	$L__BB3_2;
	cvta.to.global.u64 	%rd8, %rd2;
	cvta.to.global.u64 	%rd9, %rd1;
	cvta.to.global.u64 	%rd10, %rd3;
	add.s64 	%rd12, %rd8, %rd6;
	ld.global.u32 	%r6, [%rd12];
	add.s64 	%rd13, %rd9, %rd6;
	ld.global.u32 	%r7, [%rd13];
	mul.wide.s32 	%rd14, %r6, 4;
	add.s64 	%rd15, %rd10, %rd14;
	st.global.u32 	[%rd15], %r7;
$L__BB3_2:
	ret;

}


// ===== COMPILED SASS (sm_100) =====

	.target	sm_100

	.elftype	@"ET_EXEC"


//--------------------- .note.nv.tkinfo           --------------------------
	.section	.note.nv.tkinfo,"",@"SHT_NOTE"
	.sectionflags	@"SHF_NOTE_NV_TKINFO"
	.tkinfo
        /*0018*/ 	.word	0x00000002
        /*0030*/ 	.string	""
        /*0030*/ 	.string	"ptxas"
        /*0030*/ 	.string	"Cuda compilation tools, release 13.0, V13.0.88"
        /*0030*/ 	.string	"Build cuda_13.0.r13.0/compiler.36424714_0"
        /*0030*/ 	.string	"-arch sm_100 -m 64 "



//--------------------- .note.nv.cuinfo           --------------------------
	.section	.note.nv.cuinfo,"",@"SHT_NOTE"
	.sectionflags	@"SHF_NOTE_NV_CUINFO"
        /*0018*/ 	.short	0x0002
        /*001a*/ 	.short	0x0064
        /*001c*/ 	.short	0x0082
	.zero		2


//--------------------- .nv.info                  --------------------------
	.section	.nv.info,"",@"SHT_CUDA_INFO"
	.align	4


	//----- nvinfo : EIATTR_REGCOUNT
	.align		4
        /*0000*/ 	.byte	0x04, 0x2f
        /*0002*/ 	.short	(.L_1 - .L_0)
	.align		4
.L_0:
        /*0004*/ 	.word	index@(_Z12init_numbersPi)
        /*0008*/ 	.word	0x00000008


	//----- nvinfo : EIATTR_FRAME_SIZE
	.align		4
.L_1:
        /*000c*/ 	.byte	0x04, 0x11
        /*000e*/ 	.short	(.L_3 - .L_2)
	.align		4
.L_2:
        /*0010*/ 	.word	index@(_Z12init_numbersPi)
        /*0014*/ 	.word	0x00000000


	//----- nvinfo : EIATTR_REGCOUNT
	.align		4
.L_3:
        /*0018*/ 	.byte	0x04, 0x2f
        /*001a*/ 	.short	(.L_5 - .L_4)
	.align		4
.L_4:
        /*001c*/ 	.word	index@(_Z17is_even_predicatePKiPi)
        /*0020*/ 	.word	0x0000000a


	//----- nvinfo : EIATTR_FRAME_SIZE
	.align		4
.L_5:
        /*0024*/ 	.byte	0x04, 0x11
        /*0026*/ 	.short	(.L_7 - .L_6)
	.align		4
.L_6:
        /*0028*/ 	.word	index@(_Z17is_even_predicatePKiPi)
        /*002c*/ 	.word	0x00000000


	//----- nvinfo : EIATTR_REGCOUNT
	.align		4
.L_7:
        /*0030*/ 	.byte	0x04, 0x2f
        /*0032*/ 	.short	(.L_9 - .L_8)
	.align		4
.L_8:
        /*0034*/ 	.word	index@(_Z18primitive_sum_scanPKiPi)
        /*0038*/ 	.word	0x0000000a


	//----- nvinfo : EIATTR_FRAME_SIZE
	.align		4
.L_9:
        /*003c*/ 	.byte	0x04, 0x11
        /*003e*/ 	.short	(.L_11 - .L_10)
	.align		4
.L_10:
        /*0040*/ 	.word	index@(_Z18primitive_sum_scanPKiPi)
        /*0044*/ 	.word	0x00000000


	//----- nvinfo : EIATTR_REGCOUNT
	.align		4
.L_11:
        /*0048*/ 	.byte	0x04, 0x2f
        /*004a*/ 	.short	(.L_13 - .L_12)
	.align		4
.L_12:
        /*004c*/ 	.word	index@(_Z7scatterPKiS0_S0_Pi)
        /*0050*/ 	.word	0x0000000a


	//----- nvinfo : EIATTR_FRAME_SIZE
	.align		4
.L_13:
        /*0054*/ 	.byte	0x04, 0x11
        /*0056*/ 	.short	(.L_15 - .L_14)
	.align		4
.L_14:
        /*0058*/ 	.word	index@(_Z7scatterPKiS0_S0_Pi)
        /*005c*/ 	.word	0x00000000


	//----- nvinfo : EIATTR_MIN_STACK_SIZE
	.align		4
.L_15:
        /*0060*/ 	.byte	0x04, 0x12
        /*0062*/ 	.short	(.L_17 - .L_16)
	.align		4
.L_16:
        /*0064*/ 	.word	index@(_Z7scatterPKiS0_S0_Pi)
        /*0068*/ 	.word	0x00000000


	//----- nvinfo : EIATTR_MIN_STACK_SIZE
	.align		4
.L_17:
        /*006c*/ 	.byte	0x04, 0x12
        /*006e*/ 	.short	(.L_19 - .L_18)
	.align		4
.L_18:
        /*0070*/ 	.word	index@(_Z18primitive_sum_scanPKiPi)
        /*0074*/ 	.word	0x00000000


	//----- nvinfo : EIATTR_MIN_STACK_SIZE
	.align		4
.L_19:
        /*0078*/ 	.byte	0x04, 0x12
        /*007a*/ 	.short	(.L_21 - .L_20)
	.align		4
.L_20:
        /*007c*/ 	.word	index@(_Z17is_even_predicatePKiPi)
        /*0080*/ 	.word	0x00000000


	//----- nvinfo : EIATTR_MIN_STACK_SIZE
	.align		4
.L_21:
        /*0084*/ 	.byte	0x04, 0x12
        /*0086*/ 	.short	(.L_23 - .L_22)
	.align		4
.L_22:
        /*0088*/ 	.word	index@(_Z12init_numbersPi)
        /*008c*/ 	.word	0x00000000
.L_23:


//--------------------- .nv.compat                --------------------------
	.section	.nv.compat,"",@"SHT_CUDA_COMPAT_INFO"
	.align	4
        /*0000*/ 	.byte	0x02, 0x09, 0x00, 0x00, 0x02, 0x02, 0x01, 0x00, 0x02, 0x05, 0x05, 0x00, 0x03, 0x07, 0x01, 0x01
        /*0010*/ 	.byte	0x02, 0x03, 0x00, 0x00, 0x02, 0x06, 0x01, 0x00, 0x04, 0x0b, 0x08, 0x00, 0x09, 0x00, 0x00, 0x00
        /*0020*/ 	.byte	0x00, 0x00, 0x00, 0x00


//--------------------- .nv.info._Z7scatterPKiS0_S0_Pi --------------------------
	.section	.nv.info._Z7scatterPKiS0_S0_Pi,"",@"SHT_CUDA_INFO"
	.sectionflags	@""
	.align	4


	//----- nvinfo : EIATTR_CUDA_API_VERSION
	.align		4
        /*0000*/ 	.byte	0x04, 0x37
        /*0002*/ 	.short	(.L_25 - .L_24)
.L_24:
        /*0004*/ 	.word	0x00000082


	//----- nvinfo : EIATTR_KPARAM_INFO
	.align		4
.L_25:
        /*0008*/ 	.byte	0x04, 0x17
        /*000a*/ 	.short	(.L_27 - .L_26)
.L_26:
        /*000c*/ 	.word	0x00000000
        /*0010*/ 	.short	0x0003
        /*0012*/ 	.short	0x0018
        /*0014*/ 	.byte	0x00, 0xf5, 0x21, 0x00


	//----- nvinfo : EIATTR_KPARAM_INFO
	.align		4
.L_27:
        /*0018*/ 	.byte	0x04, 0x17
        /*001a*/ 	.short	(.L_29 - .L_28)
.L_28:
        /*001c*/ 	.word	0x00000000
        /*0020*/ 	.short	0x0002
        /*0022*/ 	.short	0x0010
        /*0024*/ 	.byte	0x00, 0xf5, 0x21, 0x00


	//----- nvinfo : EIATTR_KPARAM_INFO
	.align		4
.L_29:
        /*0028*/ 	.byte	0x04, 0x17
        /*002a*/ 	.short	(.L_31 - .L_30)
.L_30:
        /*002c*/ 	.word	0x00000000
        /*0030*/ 	.short	0x0001
        /*0032*/ 	.short	0x0008
        /*0034*/ 	.byte	0x00, 0xf5, 0x21, 0x00


	//----- nvinfo : EIATTR_KPARAM_INFO
	.align		4
.L_31:
        /*0038*/ 	.byte	0x04, 0x17
        /*003a*/ 	.short	(.L_33 - .L_32)
.L_32:
        /*003c*/ 	.word	0x00000000
        /*0040*/ 	.short	0x0000
        /*0042*/ 	.short	0x0000
        /*0044*/ 	.byte	0x00, 0xf5, 0x21, 0x00


	//----- nvinfo : EIATTR_SPARSE_MMA_MASK
	.align		4
.L_33:
        /*0048*/ 	.byte	0x03, 0x50
        /*004a*/ 	.short	0x0000


	//----- nvinfo : EIATTR_MAXREG_COUNT
	.align		4
        /*004c*/ 	.byte	0x03, 0x1b
        /*004e*/ 	.short	0x00ff


	//----- nvinfo : EIATTR_MERCURY_ISA_VERSION
	.align		4
        /*0050*/ 	.byte	0x03, 0x5f
        /*0052*/ 	.short	0x0101


	//----- nvinfo : EIATTR_VRC_CTA_INIT_COUNT
	.align		4
        /*0054*/ 	.byte	0x02, 0x4a
	.zero		1
	.zero		1


	//----- nvinfo : EIATTR_EXIT_INSTR_OFFSETS
	.align		4
        /*0058*/ 	.byte	0x04, 0x1c
        /*005a*/ 	.short	(.L_35 - .L_34)


	//   ....[0]....
.L_34:
        /*005c*/ 	.word	0x000000a0


	//   ....[1]....
        /*0060*/ 	.word	0x00000140


	//----- nvinfo : EIATTR_CBANK_PARAM_SIZE
	.align		4
.L_35:
        /*0064*/ 	.byte	0x03, 0x19
        /*0066*/ 	.short	0x0020


	//----- nvinfo : EIATTR_PARAM_CBANK
	.align		4
        /*0068*/ 	.byte	0x04, 0x0a
        /*006a*/ 	.short	(.L_37 - .L_36)
	.align		4
.L_36:
        /*006c*/ 	.word	index@(.nv.constant0._Z7scatterPKiS0_S0_Pi)
        /*0070*/ 	.short	0x0380
        /*0072*/ 	.short	0x0020


	//----- nvinfo : EIATTR_SW_WAR
	.align		4
.L_37:
        /*0074*/ 	.byte	0x04, 0x36
        /*0076*/ 	.short	(.L_39 - .L_38)
.L_38:
        /*0078*/ 	.word	0x00000008
.L_39:


//--------------------- .nv.info._Z18primitive_sum_scanPKiPi --------------------------
	.section	.nv.info._Z18primitive_sum_scanPKiPi,"",@"SHT_CUDA_INFO"
	.sectionflags	@""
	.align	4


	//----- nvinfo : EIATTR_CUDA_API_VERSION
	.align		4
        /*0000*/ 	.byte	0x04, 0x37
        /*0002*/ 	.short	(.L_41 - .L_40)
.L_40:
        /*0004*/ 	.word	0x00000082


	//----- nvinfo : EIATTR_KPARAM_INFO
	.align		4
.L_41:
        /*0008*/ 	.byte	0x04, 0x17
        /*000a*/ 	.short	(.L_43 - .L_42)
.L_42:
        /*000c*/ 	.word	0x00000000
        /*0010*/ 	.short	0x0001
        /*0012*/ 	.short	0x0008
        /*0014*/ 	.byte	0x00, 0xf5, 0x21, 0x00


	//----- nvinfo : EIATTR_KPARAM_INFO
	.align		4
.L_43:
        /*0018*/ 	.byte	0x04, 0x17
        /*001a*/ 	.short	(.L_45 - .L_44)
.L_44:
        /*001c*/ 	.word	0x00000000
        /*0020*/ 	.short	0x0000
        /*0022*/ 	.short	0x0000
        /*0024*/ 	.byte	0x00, 0xf5, 0x21, 0x00


	//----- nvinfo : EIATTR_SPARSE_MMA_MASK
	.align		4
.L_45:
        /*0028*/ 	.byte	0x03, 0x50
        /*002a*/ 	.short	0x0000


	//----- nvinfo : EIATTR_MAXREG_COUNT
	.align		4
        /*002c*/ 	.byte	0x03, 0x1b
        /*002e*/ 	.short	0x00ff


	//----- nvinfo : EIATTR_NUM_BARRIERS
	.align		4
        /*0030*/ 	.byte	0x02, 0x4c
        /*0032*/ 	.byte	0x01
	.zero		1


	//----- nvinfo : EIATTR_MERCURY_ISA_VERSION
	.align		4
        /*0034*/ 	.byte	0x03, 0x5f
        /*0036*/ 	.short	0x0101


	//----- nvinfo : EIATTR_VRC_CTA_INIT_COUNT
	.align		4
        /*0038*/ 	.byte	0x02, 0x4a
	.zero		1
	.zero		1


	//----- nvinfo : EIATTR_EXIT_INSTR_OFFSETS
	.align		4
        /*003c*/ 	.byte	0x04, 0x1c
        /*003e*/ 	.short	(.L_47 - .L_46)


	//   ....[0]....
.L_46:
        /*0040*/ 	.word	0x00000240


	//----- nvinfo : EIATTR_CBANK_PARAM_SIZE
	.align		4
.L_47:
        /*0044*/ 	.byte	0x03, 0x19
        /*0046*/ 	.short	0x0010


	//----- nvinfo : EIATTR_PARAM_CBANK
	.align		4
        /*0048*/ 	.byte	0x04, 0x0a
        /*004a*/ 	.short	(.L_49 - .L_48)
	.align		4
.L_48:
        /*004c*/ 	.word	index@(.nv.constant0._Z18primitive_sum_scanPKiPi)
        /*0050*/ 	.short	0x0380
        /*0052*/ 	.short	0x0010


	//----- nvinfo : EIATTR_SW_WAR
	.align		4
.L_49:
        /*0054*/ 	.byte	0x04, 0x36
        /*0056*/ 	.short	(.L_51 - .L_50)
.L_50:
        /*0058*/ 	.word	0x00000008
.L_51:


//--------------------- .nv.info._Z17is_even_predicatePKiPi --------------------------
	.section	.nv.info._Z17is_even_predicatePKiPi,"",@"SHT_CUDA_INFO"
	.sectionflags	@""
	.align	4


	//----- nvinfo : EIATTR_CUDA_API_VERSION
	.align		4
        /*0000*/ 	.byte	0x04, 0x37
        /*0002*/ 	.short	(.L_53 - .L_52)
.L_52:
        /*0004*/ 	.word	0x00000082


	//----- nvinfo : EIATTR_KPARAM_INFO
	.align		4
.L_53:
        /*0008*/ 	.byte	0x04, 0x17
        /*000a*/ 	.short	(.L_55 - .L_54)
.L_54:
        /*000c*/ 	.word	0x00000000
        /*0010*/ 	.short	0x0001
        /*0012*/ 	.short	0x0008
        /*0014*/ 	.byte	0x00, 0xf5, 0x21, 0x00


	//----- nvinfo : EIATTR_KPARAM_INFO
	.align		4
.L_55:
        /*0018*/ 	.byte	0x04, 0x17
        /*001a*/ 	.short	(.L_57 - .L_56)
.L_56:
        /*001c*/ 	.word	0x00000000
        /*0020*/ 	.short	0x0000
        /*0022*/ 	.short	0x0000
        /*0024*/ 	.byte	0x00, 0xf5, 0x21, 0x00


	//----- nvinfo : EIATTR_SPARSE_MMA_MASK
	.align		4
.L_57:
        /*0028*/ 	.byte	0x03, 0x50
        /*002a*/ 	.short	0x0000


	//----- nvinfo : EIATTR_MAXREG_COUNT
	.align		4
        /*002c*/ 	.byte	0x03, 0x1b
        /*002e*/ 	.short	0x00ff


	//----- nvinfo : EIATTR_MERCURY_ISA_VERSION
	.align		4
        /*0030*/ 	.byte	0x03, 0x5f
        /*0032*/ 	.short	0x0101


	//----- nvinfo : EIATTR_VRC_CTA_INIT_COUNT
	.align		4
        /*0034*/ 	.byte	0x02, 0x4a
	.zero		1
	.zero		1


	//----- nvinfo : EIATTR_EXIT_INSTR_OFFSETS
	.align		4
        /*0038*/ 	.byte	0x04, 0x1c
        /*003a*/ 	.short	(.L_59 - .L_58)


	//   ....[0]....
.L_58:
        /*003c*/ 	.word	0x000000d0


	//----- nvinfo : EIATTR_CBANK_PARAM_SIZE
	.align		4
.L_59:
        /*0040*/ 	.byte	0x03, 0x19
        /*0042*/ 	.short	0x0010


	//----- nvinfo : EIATTR_PARAM_CBANK
	.align		4
        /*0044*/ 	.byte	0x04, 0x0a
        /*0046*/ 	.short	(.L_61 - .L_60)
	.align		4
.L_60:
        /*0048*/ 	.word	index@(.nv.constant0._Z17is_even_predicatePKiPi)
        /*004c*/ 	.short	0x0380
        /*004e*/ 	.short	0x0010


	//----- nvinfo : EIATTR_SW_WAR
	.align		4
.L_61:
        /*0050*/ 	.byte	0x04, 0x36
        /*0052*/ 	.short	(.L_63 - .L_62)
.L_62:
        /*0054*/ 	.word	0x00000008
.L_63:


//--------------------- .nv.info._Z12init_numbersPi --------------------------
	.section	.nv.info._Z12init_numbersPi,"",@"SHT_CUDA_INFO"
	.sectionflags	@""
	.align	4


	//----- nvinfo : EIATTR_CUDA_API_VERSION
	.align		4
        /*0000*/ 	.byte	0x04, 0x37
        /*0002*/ 	.short	(.L_65 - .L_64)
.L_64:
        /*0004*/ 	.word	0x00000082


	//----- nvinfo : EIATTR_KPARAM_INFO
	.align		4
.L_65:
        /*0008*/ 	.byte	0x04, 0x17
        /*000a*/ 	.short	(.L_67 - .L_66)
.L_66:
        /*000c*/ 	.word	0x00000000
        /*0010*/ 	.short	0x0000
        /*0012*/ 	.short	0x0000
        /*0014*/ 	.byte	0x00, 0xf5, 0x21, 0x00


	//----- nvinfo : EIATTR_SPARSE_MMA_MASK
	.align		4
.L_67:
        /*0018*/ 	.byte	0x03, 0x50
        /*001a*/ 	.short	0x0000


	//----- nvinfo : EIATTR_MAXREG_COUNT
	.align		4
        /*001c*/ 	.byte	0x03, 0x1b
        /*001e*/ 	.short	0x00ff


	//----- nvinfo : EIATTR_MERCURY_ISA_VERSION
	.align		4
        /*0020*/ 	.byte	0x03, 0x5f
        /*0022*/ 	.short	0x0101


	//----- nvinfo : EIATTR_VRC_CTA_INIT_COUNT
	.align		4
        /*0024*/ 	.byte	0x02, 0x4a
	.zero		1
	.zero		1


	//----- nvinfo : EIATTR_EXIT_INSTR_OFFSETS
	.align		4
        /*0028*/ 	.byte	0x04, 0x1c
        /*002a*/ 	.short	(.L_69 - .L_68)


	//   ....[0]....
.L_68:
        /*002c*/ 	.word	0x000000a0


	//----- nvinfo : EIATTR_CBANK_PARAM_SIZE
	.align		4
.L_69:
        /*0030*/ 	.byte	0x03, 0x19
        /*0032*/ 	.short	0x0008


	//----- nvinfo : EIATTR_PARAM_CBANK
	.align		4
        /*0034*/ 	.byte	0x04, 0x0a
        /*0036*/ 	.short	(.L_71 - .L_70)
	.align		4
.L_70:
        /*0038*/ 	.word	index@(.nv.constant0._Z12init_numbersPi)
        /*003c*/ 	.short	0x0380
        /*003e*/ 	.short	0x0008


	//----- nvinfo : EIATTR_SW_WAR
	.align		4
.L_71:
        /*0040*/ 	.byte	0x04, 0x36
        /*0042*/ 	.short	(.L_73 - .L_72)
.L_72:
        /*0044*/ 	.word	0x00000008
.L_73:


//--------------------- .nv.callgraph             --------------------------
	.section	.nv.callgraph,"",@"SHT_CUDA_CALLGRAPH"
	.align	4
	.sectionentsize	8
	.align		4
        /*0000*/ 	.word	0x00000000
	.align		4
        /*0004*/ 	.word	0xffffffff
	.align		4
        /*0008*/ 	.word	0x00000000
	.align		4
        /*000c*/ 	.word	0xfffffffe
	.align		4
        /*0010*/ 	.word	0x00000000
	.align		4
        /*0014*/ 	.word	0xfffffffd
	.align		4
        /*0018*/ 	.word	0x00000000
	.align		4
        /*001c*/ 	.word	0xfffffffc


//--------------------- .text._Z7scatterPKiS0_S0_Pi --------------------------
	.section	.text._Z7scatterPKiS0_S0_Pi,"ax",@progbits
	.align	128
        .global         _Z7scatterPKiS0_S0_Pi
        .type           _Z7scatterPKiS0_S0_Pi,@function
        .size           _Z7scatterPKiS0_S0_Pi,(.L_x_6 - _Z7scatterPKiS0_S0_Pi)
        .other          _Z7scatterPKiS0_S0_Pi,@"STO_CUDA_ENTRY STV_DEFAULT"
_Z7scatterPKiS0_S0_Pi:
.text._Z7scatterPKiS0_S0_Pi:
[----:B------:R-:W-:Y:S01]  /*0000*/  LDC R1, c[0x0][0x37c] ;  /* 0x0000df00ff017b82 */ /* 0x000fe20000000800 */
[----:B------:R-:W0:Y:S07]  /*0010*/  S2R R7, SR_TID.X ;  /* 0x0000000000077919 */ /* 0x000e2e0000002100 */
[----:B------:R-:W1:Y:S01]  /*0020*/  LDC.64 R2, c[0x0][0x388] ;  /* 0x0000e200ff027b82 */ /* 0x000e620000000a00 */
[----:B------:R-:W0:Y:S01]  /*0030*/  LDCU UR6, c[0x0][0x360] ;  /* 0x00006c00ff0677ac */ /* 0x000e220008000800 */
[----:B------:R-:W0:Y:S01]  /*0040*/  S2R R0, SR_CTAID.X ;  /* 0x0000000000007919 */ /* 0x000e220000002500 */
[----:B------:R-:W2:Y:S01]  /*0050*/  LDCU.64 UR4, c[0x0][0x358] ;  /* 0x00006b00ff0477ac */ /* 0x000ea20008000a00 */
[----:B0-----:R-:W-:-:S04]  /*0060*/  IMAD R7, R0, UR6, R7 ;  /* 0x0000000600077c24 */ /* 0x001fc8000f8e0207 */
[----:B-1----:R-:W-:-:S06]  /*0070*/  IMAD.WIDE R2, R7, 0x4, R2 ;  /* 0x0000000407027825 */ /* 0x002fcc00078e0202 */
[----:B--2---:R-:W2:Y:S02]  /*0080*/  LDG.E R2, desc[UR4][R2.64] ;  /* 0x0000000402027981 */ /* 0x004ea4000c1e1900 */
[----:B--2---:R-:W-:-:S13]  /*0090*/  ISETP.NE.AND P0, PT, R2, RZ, PT ;  /* 0x000000ff0200720c */ /* 0x004fda0003f05270 */
[----:B------:R-:W-:Y:S05]  /*00a0*/  @!P0 EXIT ;  /* 0x000000000000894d */ /* 0x000fea0003800000 */
[----:B------:R-:W0:Y:S08]  /*00b0*/  LDC.64 R2, c[0x0][0x390] ;  /* 0x0000e400ff027b82 */ /* 0x000e300000000a00 */
[----:B------:R-:W1:Y:S01]  /*00c0*/  LDC.64 R4, c[0x0][0x380] ;  /* 0x0000e000ff047b82 */ /* 0x000e620000000a00 */
[----:B0-----:R-:W-:-:S06]  /*00d0*/  IMAD.WIDE R2, R7, 0x4, R2 ;  /* 0x0000000407027825 */ /* 0x001fcc00078e0202 */
[----:B------:R-:W2:Y:S01]  /*00e0*/  LDG.E R3, desc[UR4][R2.64] ;  /* 0x0000000402037981 */ /* 0x000ea2000c1e1900 */
[----:B-1----:R-:W-:Y:S02]  /*00f0*/  IMAD.WIDE R4, R7, 0x4, R4 ;  /* 0x0000000407047825 */ /* 0x002fe400078e0204 */
[----:B------:R-:W2:Y:S04]  /*0100*/  LDC.64 R6, c[0x0][0x398] ;  /* 0x0000e600ff067b82 */ /* 0x000ea80000000a00 */
[----:B------:R-:W3:Y:S01]  /*0110*/  LDG.E R5, desc[UR4][R4.64] ;  /* 0x0000000404057981 */ /* 0x000ee2000c1e1900 */
[----:B--2---:R-:W-:-:S05]  /*0120*/  IMAD.WIDE R6, R3, 0x4, R6 ;  /* 0x0000000403067825 */ /* 0x004fca00078e0206 */
[----:B---3--:R-:W-:Y:S01]  /*0130*/  STG.E desc[UR4][R6.64], R5 ;  /* 0x0000000506007986 */ /* 0x008fe2000c101904 */
[----:B------:R-:W-:Y:S05]  /*0140*/  EXIT ;  /* 0x000000000000794d */ /* 0x000fea0003800000 */
.L_x_0:
[----:B------:R-:W-:-:S00]  /*0150*/  BRA `(.L_x_0) ;  /* 0xfffffffc00fc7947 */ /* 0x000fc0000383ffff */
[----:B------:R-:W-:-:S00]  /*0160*/  NOP ;  /* 0x0000000000007918 */ /* 0x000fc00000000000 */
        /* <DEDUP_REMOVED lines=9> */
.L_x_6:


//--------------------- .text._Z18primitive_sum_scanPKiPi --------------------------
	.section	.text._Z18primitive_sum_scanPKiPi,"ax",@progbits
	.align	128
        .global         _Z18primitive_sum_scanPKiPi
        .type           _Z18primitive_sum_scanPKiPi,@function
        .size           _Z18primitive_sum_scanPKiPi,(.L_x_7 - _Z18primitive_sum_scanPKiPi)
        .other          _Z18primitive_sum_scanPKiPi,@"STO_CUDA_ENTRY STV_DEFAULT"
_Z18primitive_sum_scanPKiPi:
.text._Z18primitive_sum_scanPKiPi:
[----:B------:R-:W-:Y:S01]  /*0000*/  LDC R1, c[0x0][0x37c] ;  /* 0x0000df00ff017b82 */ /* 0x000fe20000000800 */
[----:B------:R-:W0:Y:S01]  /*0010*/  S2R R7, SR_TID.X ;  /* 0x0000000000077919 */ /* 0x000e220000002100 */
[----:B------:R-:W1:Y:S01]  /*0020*/  LDCU.64 UR6, c[0x0][0x358] ;  /* 0x00006b00ff0677ac */ /* 0x000e620008000a00 */
[----:B------:R-:W-:Y:S01]  /*0030*/  HFMA2 R0, -RZ, RZ, 0, 0 ;  /* 0x00000000ff007431 */ /* 0x000fe200000001ff */
[----:B0-----:R-:W-:-:S13]  /*0040*/  ISETP.NE.AND P0, PT, R7, RZ, PT ;  /* 0x000000ff0700720c */ /* 0x001fda0003f05270 */
[----:B------:R-:W0:Y:S01]  /*0050*/  @P0 LDC.64 R2, c[0x0][0x380] ;  /* 0x0000e000ff020b82 */ /* 0x000e220000000a00 */
[----:B------:R-:W-:-:S04]  /*0060*/  @P0 VIADD R5, R7, 0xffffffff ;  /* 0xffffffff07050836 */ /* 0x000fc80000000000 */
[----:B0-----:R-:W-:-:S05]  /*0070*/  @P0 IMAD.WIDE.U32 R2, R5, 0x4, R2 ;  /* 0x0000000405020825 */ /* 0x001fca00078e0002 */
[----:B-1----:R-:W2:Y:S01]  /*0080*/  @P0 LDG.E R0, desc[UR6][R2.64] ;  /* 0x0000000602000981 */ /* 0x002ea2000c1e1900 */
[----:B------:R-:W0:Y:S01]  /*0090*/  S2UR UR5, SR_CgaCtaId ;  /* 0x00000000000579c3 */ /* 0x000e220000008800 */
[----:B------:R-:W-:Y:S01]  /*00a0*/  UMOV UR4, 0x400 ;  /* 0x0000040000047882 */ /* 0x000fe20000000000 */
[----:B------:R-:W1:Y:S02]  /*00b0*/  LDCU UR8, c[0x0][0x360] ;  /* 0x00006c00ff0877ac */ /* 0x000e640008000800 */
[----:B-1----:R-:W-:Y:S02]  /*00c0*/  UISETP.GE.U32.AND UP0, UPT, UR8, 0x2, UPT ;  /* 0x000000020800788c */ /* 0x002fe4000bf06070 */
[----:B0-----:R-:W-:-:S06]  /*00d0*/  ULEA UR4, UR5, UR4, 0x18 ;  /* 0x0000000405047291 */ /* 0x001fcc000f8ec0ff */
[----:B------:R-:W-:-:S05]  /*00e0*/  LEA R5, R7, UR4, 0x2 ;  /* 0x0000000407057c11 */ /* 0x000fca000f8e10ff */
[----:B--2---:R0:W-:Y:S01]  /*00f0*/  STS [R5], R0 ;  /* 0x0000000005007388 */ /* 0x0041e20000000800 */
[----:B------:R-:W-:Y:S06]  /*0100*/  BAR.SYNC.DEFER_BLOCKING 0x0 ;  /* 0x0000000000007b1d */ /* 0x000fec0000010000 */
[----:B------:R-:W-:Y:S05]  /*0110*/  BRA.U !UP0, `(.L_x_1) ;  /* 0x0000000108387547 */ /* 0x000fea000b800000 */
[----:B------:R-:W-:-:S05]  /*0120*/  UMOV UR5, 0x1 ;  /* 0x0000000100057882 */ /* 0x000fca0000000000 */
.L_x_2:
[----:B------:R-:W-:Y:S02]  /*0130*/  ISETP.GE.U32.AND P0, PT, R7, UR5, PT ;  /* 0x0000000507007c0c */ /* 0x000fe4000bf06070 */
[----:B------:R-:W-:-:S11]  /*0140*/  MOV R3, RZ ;  /* 0x000000ff00037202 */ /* 0x000fd60000000f00 */
[----:B01----:R-:W-:Y:S01]  /*0150*/  @P0 VIADD R0, R7, -UR5 ;  /* 0x8000000507000c36 */ /* 0x003fe20008000000 */
[----:B------:R-:W-:-:S04]  /*0160*/  USHF.L.U32 UR5, UR5, 0x1, URZ ;  /* 0x0000000105057899 */ /* 0x000fc800080006ff */
[----:B------:R-:W-:Y:S01]  /*0170*/  @P0 LEA R2, R0, UR4, 0x2 ;  /* 0x0000000400020c11 */ /* 0x000fe2000f8e10ff */
[----:B------:R-:W-:Y:S01]  /*0180*/  UISETP.GE.U32.AND UP0, UPT, UR5, UR8, UPT ;  /* 0x000000080500728c */ /* 0x000fe2000bf06070 */
[----:B------:R-:W-:Y:S04]  /*0190*/  LDS R0, [R5] ;  /* 0x0000000005007984 */ /* 0x000fe80000000800 */
[----:B------:R-:W0:Y:S02]  /*01a0*/  @P0 LDS R3, [R2] ;  /* 0x0000000002030984 */ /* 0x000e240000000800 */
[----:B0-----:R-:W-:Y:S01]  /*01b0*/  IMAD.IADD R0, R0, 0x1, R3 ;  /* 0x0000000100007824 */ /* 0x001fe200078e0203 */
[----:B------:R-:W-:Y:S06]  /*01c0*/  BAR.SYNC.DEFER_BLOCKING 0x0 ;  /* 0x0000000000007b1d */ /* 0x000fec0000010000 */
[----:B------:R1:W-:Y:S02]  /*01d0*/  STS [R5], R0 ;  /* 0x0000000005007388 */ /* 0x0003e40000000800 */
[----:B------:R-:W-:Y:S06]  /*01e0*/  BAR.SYNC.DEFER_BLOCKING 0x0 ;  /* 0x0000000000007b1d */ /* 0x000fec0000010000 */
[----:B------:R-:W-:Y:S05]  /*01f0*/  BRA.U !UP0, `(.L_x_2) ;  /* 0xfffffffd08cc7547 */ /* 0x000fea000b83ffff */
.L_x_1:
[----:B01----:R-:W0:Y:S01]  /*0200*/  LDS R5, [R5] ;  /* 0x0000000005057984 */ /* 0x003e220000000800 */
[----:B------:R-:W1:Y:S02]  /*0210*/  LDC.64 R2, c[0x0][0x388] ;  /* 0x0000e200ff027b82 */ /* 0x000e640000000a00 */
[----:B-1----:R-:W-:-:S05]  /*0220*/  IMAD.WIDE.U32 R2, R7, 0x4, R2 ;  /* 0x0000000407027825 */ /* 0x002fca00078e0002 */
[----:B0-----:R-:W-:Y:S01]  /*0230*/  STG.E desc[UR6][R2.64], R5 ;  /* 0x0000000502007986 */ /* 0x001fe2000c101906 */
[----:B------:R-:W-:Y:S05]  /*0240*/  EXIT ;  /* 0x000000000000794d */ /* 0x000fea0003800000 */
.L_x_3:
        /* <DEDUP_REMOVED lines=11> */
.L_x_7:


//--------------------- .text._Z17is_even_predicatePKiPi --------------------------
	.section	.text._Z17is_even_predicatePKiPi,"ax",@progbits
	.align	128
        .global         _Z17is_even_predicatePKiPi
        .type           _Z17is_even_predicatePKiPi,@function
        .size           _Z17is_even_predicatePKiPi,(.L_x_8 - _Z17is_even_predicatePKiPi)
        .other          _Z17is_even_predicatePKiPi,@"STO_CUDA_ENTRY STV_DEFAULT"
_Z17is_even_predicatePKiPi:
.text._Z17is_even_predicatePKiPi:
[----:B------:R-:W-:Y:S01]  /*0000*/  LDC R1, c[0x0][0x37c] ;  /* 0x0000df00ff017b82 */ /* 0x000fe20000000800 */
[----:B------:R-:W0:Y:S07]  /*0010*/  S2R R7, SR_TID.X ;  /* 0x0000000000077919 */ /* 0x000e2e0000002100 */
[----:B------:R-:W0:Y:S01]  /*0020*/  S2UR UR6, SR_CTAID.X ;  /* 0x00000000000679c3 */ /* 0x000e220000002500 */
[----:B------:R-:W1:Y:S07]  /*0030*/  LDCU.64 UR4, c[0x0][0x358] ;  /* 0x00006b00ff0477ac */ /* 0x000e6e0008000a00 */
[----:B------:R-:W0:Y:S08]  /*0040*/  LDC R0, c[0x0][0x360] ;  /* 0x0000d800ff007b82 */ /* 0x000e300000000800 */
[----:B------:R-:W2:Y:S08]  /*0050*/  LDC.64 R2, c[0x0][0x380] ;  /* 0x0000e000ff027b82 */ /* 0x000eb00000000a00 */
[----:B------:R-:W3:Y:S01]  /*0060*/  LDC.64 R4, c[0x0][0x388] ;  /* 0x0000e200ff047b82 */ /* 0x000ee20000000a00 */
[----:B0-----:R-:W-:-:S04]  /*0070*/  IMAD R7, R0, UR6, R7 ;  /* 0x0000000600077c24 */ /* 0x001fc8000f8e0207 */
[----:B--2---:R-:W-:-:S06]  /*0080*/  IMAD.WIDE R2, R7, 0x4, R2 ;  /* 0x0000000407027825 */ /* 0x004fcc00078e0202 */
[----:B-1----:R-:W2:Y:S01]  /*0090*/  LDG.E R2, desc[UR4][R2.64] ;  /* 0x0000000402027981 */ /* 0x002ea2000c1e1900 */
[----:B---3--:R-:W-:Y:S01]  /*00a0*/  IMAD.WIDE R4, R7, 0x4, R4 ;  /* 0x0000000407047825 */ /* 0x008fe200078e0204 */
[----:B--2---:R-:W-:-:S05]  /*00b0*/  LOP3.LUT R7, R2, 0x1, RZ, 0xc, !PT ;  /* 0x0000000102077812 */ /* 0x004fca00078e0cff */
[----:B------:R-:W-:Y:S01]  /*00c0*/  STG.E desc[UR4][R4.64], R7 ;  /* 0x0000000704007986 */ /* 0x000fe2000c101904 */
[----:B------:R-:W-:Y:S05]  /*00d0*/  EXIT ;  /* 0x000000000000794d */ /* 0x000fea0003800000 */
.L_x_4:
        /* <DEDUP_REMOVED lines=10> */
.L_x_8:


//--------------------- .text._Z12init_numbersPi  --------------------------
	.section	.text._Z12init_numbersPi,"ax",@progbits
	.align	128
        .global         _Z12init_numbersPi
        .type           _Z12init_numbersPi,@function
        .size           _Z12init_numbersPi,(.L_x_9 - _Z12init_numbersPi)
        .other          _Z12init_numbersPi,@"STO_CUDA_ENTRY STV_DEFAULT"
_Z12init_numbersPi:
.text._Z12init_numbersPi:
[----:B------:R-:W-:Y:S01]  /*0000*/  LDC R1, c[0x0][0x37c] ;  /* 0x0000df00ff017b82 */ /* 0x000fe20000000800 */
[----:B------:R-:W0:Y:S07]  /*0010*/  S2R R5, SR_TID.X ;  /* 0x0000000000057919 */ /* 0x000e2e0000002100 */
[----:B------:R-:W0:Y:S01]  /*0020*/  S2UR UR6, SR_CTAID.X ;  /* 0x00000000000679c3 */ /* 0x000e220000002500 */
[----:B------:R-:W1:Y:S07]  /*0030*/  LDCU.64 UR4, c[0x0][0x358] ;  /* 0x00006b00ff0477ac */ /* 0x000e6e0008000a00 */
[----:B------:R-:W0:Y:S08]  /*0040*/  LDC R0, c[0x0][0x360] ;  /* 0x0000d800ff007b82 */ /* 0x000e300000000800 */
[----:B------:R-:W2:Y:S01]  /*0050*/  LDC.64 R2, c[0x0][0x380] ;  /* 0x0000e000ff027b82 */ /* 0x000ea20000000a00 */
[----:B0-----:R-:W-:-:S04]  /*0060*/  IMAD R5, R0, UR6, R5 ;  /* 0x0000000600057c24 */ /* 0x001fc8000f8e0205 */
[C---:B--2---:R-:W-:Y:S01]  /*0070*/  IMAD.WIDE R2, R5.reuse, 0x4, R2 ;  /* 0x0000000405027825 */ /* 0x044fe200078e0202 */
[----:B------:R-:W-:-:S05]  /*0080*/  IADD3 R5, PT, PT, R5, 0x1, RZ ;  /* 0x0000000105057810 */ /* 0x000fca0007ffe0ff */
[----:B-1----:R-:W-:Y:S01]  /*0090*/  STG.E desc[UR4][R2.64], R5 ;  /* 0x0000000502007986 */ /* 0x002fe2000c101904 */
[----:B------:R-:W-:Y:S05]  /*00a0*/  EXIT ;  /* 0x000000000000794d */ /* 0x000fea0003800000 */
.L_x_5:
        /* <DEDUP_REMOVED lines=13> */
.L_x_9:


//--------------------- .nv.shared._Z7scatterPKiS0_S0_Pi --------------------------
	.section	.nv.shared._Z7scatterPKiS0_S0_Pi,"aw",@nobits
	.sectionflags	@""
	.align	16
	.zero		1024


//--------------------- .nv.shared.reserved.0     --------------------------
	.section	.nv.shared.reserved.0,"aw",@nobits
	.weak		__nv_reservedSMEM_offset_0_alias
	.size		__nv_reservedSMEM_offset_0_alias, 0, 64
	.other		__nv_reservedSMEM_offset_0_alias,@"STO_CUDA_RESERVED_SHARED STV_DEFAULT"
__nv_reservedSMEM_offset_0_alias:
	.zero		0
	.zero		64


//--------------------- .nv.shared._Z18primitive_sum_scanPKiPi --------------------------
	.section	.nv.shared._Z18primitive_sum_scanPKiPi,"aw",@nobits
	.sectionflags	@""
	.align	16
	.zero		1024


//--------------------- .nv.shared._Z17is_even_predicatePKiPi --------------------------
	.section	.nv.shared._Z17is_even_predicatePKiPi,"aw",@nobits
	.sectionflags	@""
	.align	16
	.zero		1024


//--------------------- .nv.shared._Z12init_numbersPi --------------------------
	.section	.nv.shared._Z12init_numbersPi,"aw",@nobits
	.sectionflags	@""
	.align	16
	.zero		1024


//--------------------- .nv.constant0._Z7scatterPKiS0_S0_Pi --------------------------
	.section	.nv.constant0._Z7scatterPKiS0_S0_Pi,"a",@progbits
	.sectionflags	@""
	.align	4
.nv.constant0._Z7scatterPKiS0_S0_Pi:
	.zero		928


//--------------------- .nv.constant0._Z18primitive_sum_scanPKiPi --------------------------
	.section	.nv.constant0._Z18primitive_sum_scanPKiPi,"a",@progbits
	.sectionflags	@""
	.align	4
.nv.constant0._Z18primitive_sum_scanPKiPi:
	.zero		912


//--------------------- .nv.constant0._Z17is_even_predicatePKiPi --------------------------
	.section	.nv.constant0._Z17is_even_predicatePKiPi,"a",@progbits
	.sectionflags	@""
	.align	4
.nv.constant0._Z17is_even_predicatePKiPi:
	.zero		912


//--------------------- .nv.constant0._Z12init_numbersPi --------------------------
	.section	.nv.constant0._Z12init_numbersPi,"a",@progbits
	.sectionflags	@""
	.align	4
.nv.constant0._Z12init_numbersPi:
	.zero		904


//--------------------- SYMBOLS --------------------------

	.type		.nv.reservedSmem.offset0,@object
	.size		.nv.reservedSmem.offset0,0x4
	.type		.nv.reservedSmem.cap,@object
	.size		.nv.reservedSmem.cap,0x4
